	.headerflags	@"EF_CUDA_TEXMODE_UNIFIED EF_CUDA_64BIT_ADDRESS EF_CUDA_ACCELERATORS EF_CUDA_SM90 EF_CUDA_VIRTUAL_SM(EF_CUDA_SM90)"
	.elftype	@"ET_EXEC"


//--------------------- .nv.info                  --------------------------
	.section	.nv.info,"",@"SHT_CUDA_INFO"
	.align	4


	//----- nvinfo : EIATTR_REGCOUNT
	.align		4
        /*0000*/ 	.byte	0x04, 0x2f
        /*0002*/ 	.short	(.L_1 - .L_0)
	.align		4
.L_0:
        /*0004*/ 	.word	index@(triton_poi_fused__to_copy_25)
        /*0008*/ 	.word	0x0000000a


	//----- nvinfo : EIATTR_MIN_STACK_SIZE
	.align		4
.L_1:
        /*000c*/ 	.byte	0x04, 0x12
        /*000e*/ 	.short	(.L_3 - .L_2)
	.align		4
.L_2:
        /*0010*/ 	.word	index@(triton_poi_fused__to_copy_25)
        /*0014*/ 	.word	0x00000000


	//----- nvinfo : EIATTR_FRAME_SIZE
	.align		4
.L_3:
        /*0018*/ 	.byte	0x04, 0x11
        /*001a*/ 	.short	(.L_5 - .L_4)
	.align		4
.L_4:
        /*001c*/ 	.word	index@(triton_poi_fused__to_copy_25)
        /*0020*/ 	.word	0x00000000


	//----- nvinfo : EIATTR_MIN_STACK_SIZE
	.align		4
.L_5:
        /*0024*/ 	.byte	0x04, 0x12
        /*0026*/ 	.short	(.L_7 - .L_6)
	.align		4
.L_6:
        /*0028*/ 	.word	index@(triton_poi_fused__to_copy_25)
        /*002c*/ 	.word	0x00000000
.L_7:


//--------------------- .nv.info.triton_poi_fused__to_copy_25 --------------------------
	.section	.nv.info.triton_poi_fused__to_copy_25,"",@"SHT_CUDA_INFO"
	.sectionflags	@""
	.align	4


	//----- nvinfo : EIATTR_CUDA_API_VERSION
	.align		4
        /*0000*/ 	.byte	0x04, 0x37
        /*0002*/ 	.short	(.L_9 - .L_8)
.L_8:
        /*0004*/ 	.word	0x0000007c


	//----- nvinfo : EIATTR_KPARAM_INFO
	.align		4
.L_9:
        /*0008*/ 	.byte	0x04, 0x17
        /*000a*/ 	.short	(.L_11 - .L_10)
.L_10:
        /*000c*/ 	.word	0x00000000
        /*0010*/ 	.short	0x0001
        /*0012*/ 	.short	0x0008
        /*0014*/ 	.byte	0x00, 0xf0, 0x11, 0x00


	//----- nvinfo : EIATTR_KPARAM_INFO
	.align		4
.L_11:
        /*0018*/ 	.byte	0x04, 0x17
        /*001a*/ 	.short	(.L_13 - .L_12)
.L_12:
        /*001c*/ 	.word	0x00000000
        /*0020*/ 	.short	0x0000
        /*0022*/ 	.short	0x0000
        /*0024*/ 	.byte	0x00, 0xf4, 0x21, 0x00


	//----- nvinfo : EIATTR_SPARSE_MMA_MASK
	.align		4
.L_13:
        /*0028*/ 	.byte	0x03, 0x50
        /*002a*/ 	.short	0x0000


	//----- nvinfo : EIATTR_MAXREG_COUNT
	.align		4
        /*002c*/ 	.byte	0x03, 0x1b
        /*002e*/ 	.short	0x00ff


	//----- nvinfo : EIATTR_EXIT_INSTR_OFFSETS
	.align		4
        /*0030*/ 	.byte	0x04, 0x1c
        /*0032*/ 	.short	(.L_15 - .L_14)


	//   ....[0]....
.L_14:
        /*0034*/ 	.word	0x000000f0


	//   ....[1]....
        /*0038*/ 	.word	0x00000120


	//----- nvinfo : EIATTR_REQNTID
	.align		4
.L_15:
        /*003c*/ 	.byte	0x04, 0x10
        /*003e*/ 	.short	(.L_17 - .L_16)
.L_16:
        /*0040*/ 	.word	0x00000080
        /*0044*/ 	.word	0x00000001
        /*0048*/ 	.word	0x00000001


	//----- nvinfo : EIATTR_CBANK_PARAM_SIZE
	.align		4
.L_17:
        /*004c*/ 	.byte	0x03, 0x19
        /*004e*/ 	.short	0x000c


	//----- nvinfo : EIATTR_PARAM_CBANK
	.align		4
        /*0050*/ 	.byte	0x04, 0x0a
        /*0052*/ 	.short	(.L_19 - .L_18)
	.align		4
.L_18:
        /*0054*/ 	.word	index@(.nv.constant0.triton_poi_fused__to_copy_25)
        /*0058*/ 	.short	0x0210
        /*005a*/ 	.short	0x000c


	//----- nvinfo : EIATTR_SW_WAR
	.align		4
.L_19:
        /*005c*/ 	.byte	0x04, 0x36
        /*005e*/ 	.short	(.L_21 - .L_20)
.L_20:
        /*0060*/ 	.word	0x00000008
.L_21:


//--------------------- .nv.callgraph             --------------------------
	.section	.nv.callgraph,"",@"SHT_CUDA_CALLGRAPH"
	.align	4
	.sectionentsize	8
	.align		4
        /*0000*/ 	.word	0x00000000
	.align		4
        /*0004*/ 	.word	0xffffffff
	.align		4
        /*0008*/ 	.word	0x00000000
	.align		4
        /*000c*/ 	.word	0xfffffffe
	.align		4
        /*0010*/ 	.word	0x00000000
	.align		4
        /*0014*/ 	.word	0xfffffffd
	.align		4
        /*0018*/ 	.word	0x00000000
	.align		4
        /*001c*/ 	.word	0xfffffffc


//--------------------- .text.triton_poi_fused__to_copy_25 --------------------------
	.section	.text.triton_poi_fused__to_copy_25,"ax",@progbits
	.align	128
        .global         triton_poi_fused__to_copy_25
        .type           triton_poi_fused__to_copy_25,@function
        .size           triton_poi_fused__to_copy_25,(.L_x_1 - triton_poi_fused__to_copy_25)
        .other          triton_poi_fused__to_copy_25,@"STO_CUDA_ENTRY STV_DEFAULT"
triton_poi_fused__to_copy_25:
.text.triton_poi_fused__to_copy_25:
[----:B------:R-:W0:Y:S02]  /*0000*/  LDC R1, c[0x0][0x28] ;  /* 0x00000a00ff017b82 */ /* 0x000e240000000800 */
[----:B------:R-:W1:Y:S01]  /*0010*/  S2R R0, SR_TID.X ;  /* 0x0000000000007919 */ /* 0x000e620000002100 */
[----:B------:R-:W-:Y:S01]  /*0020*/  IMAD.MOV.U32 R7, RZ, RZ, 0x3de81168 ;  /* 0x3de81168ff077424 */ /* 0x000fe200078e00ff */
[----:B------:R-:W2:Y:S01]  /*0030*/  LDC.64 R2, c[0x0][0x210] ;  /* 0x00008400ff027b82 */ /* 0x000ea20000000a00 */
[----:B------:R-:W3:Y:S01]  /*0040*/  S2R R5, SR_CTAID.X ;  /* 0x0000000000057919 */ /* 0x000ee20000002500 */
[----:B-1----:R-:W-:-:S05]  /*0050*/  LOP3.LUT R0, R0, 0x7f, RZ, 0xc0, !PT ;  /* 0x0000007f00007812 */ /* 0x002fca00078ec0ff */
[----:B---3--:R-:W-:-:S04]  /*0060*/  IMAD R5, R5, 0x80, R0 ;  /* 0x0000008005057824 */ /* 0x008fc800078e0200 */
[C---:B--2---:R-:W-:Y:S01]  /*0070*/  IMAD.WIDE R2, R5.reuse, 0x8, R2 ;  /* 0x0000000805027825 */ /* 0x044fe200078e0202 */
[----:B------:R-:W-:Y:S02]  /*0080*/  I2FP.F32.S32 R0, R5 ;  /* 0x0000000500007245 */ /* 0x000fe40000201400 */
[----:B------:R-:W-:-:S03]  /*0090*/  ISETP.GE.AND P0, PT, R5, 0x161, PT ;  /* 0x000001610500780c */ /* 0x000fc60003f06270 */
[----:B------:R-:W-:-:S04]  /*00a0*/  FADD R0, R0, 0.5 ;  /* 0x3f00000000007421 */ /* 0x000fc80000000000 */
[----:B------:R-:W-:-:S05]  /*00b0*/  FFMA R0, R0, R7, -0.5 ;  /* 0xbf00000000007423 */ /* 0x000fca0000000007 */
[----:B------:R-:W-:-:S04]  /*00c0*/  FMNMX R0, RZ, R0, !PT ;  /* 0x00000000ff007209 */ /* 0x000fc80007800000 */
[----:B------:R-:W1:Y:S02]  /*00d0*/  F2I.TRUNC.NTZ R4, R0 ;  /* 0x0000000000047305 */ /* 0x000e64000020f100 */
[----:B-1----:R-:W-:Y:S01]  /*00e0*/  SHF.R.S32.HI R5, RZ, 0x1f, R4 ;  /* 0x0000001fff057819 */ /* 0x002fe20000011404 */
[----:B------:R-:W-:Y:S06]  /*00f0*/  @P0 EXIT ;  /* 0x000000000000094d */ /* 0x000fec0003800000 */
[----:B------:R-:W-:Y:S02]  /*0100*/  ULDC.64 UR4, c[0x0][0x208] ;  /* 0x0000820000047ab9 */ /* 0x000fe40000000a00 */
[----:B------:R-:W-:Y:S01]  /*0110*/  STG.E.64 desc[UR4][R2.64], R4 ;  /* 0x0000000402007986 */ /* 0x000fe2000c101b04 */
[----:B------:R-:W-:Y:S05]  /*0120*/  EXIT ;  /* 0x000000000000794d */ /* 0x000fea0003800000 */
.L_x_0:
[----:B------:R-:W-:-:S00]  /*0130*/  BRA `(.L_x_0) ;  /* 0xfffffffc00fc7947 */ /* 0x000fc0000383ffff */
[----:B------:R-:W-:-:S00]  /*0140*/  NOP ;  /* 0x0000000000007918 */ /* 0x000fc00000000000 */
        /* <DEDUP_REMOVED lines=11> */
.L_x_1:


//--------------------- .nv.constant0.triton_poi_fused__to_copy_25 --------------------------
	.section	.nv.constant0.triton_poi_fused__to_copy_25,"a",@progbits
	.sectionflags	@""
	.align	4
.nv.constant0.triton_poi_fused__to_copy_25:
	.zero		540
